	.headerflags	@"EF_CUDA_TEXMODE_UNIFIED EF_CUDA_64BIT_ADDRESS EF_CUDA_ACCELERATORS EF_CUDA_SM90 EF_CUDA_VIRTUAL_SM(EF_CUDA_SM90)"
	.elftype	@"ET_EXEC"


//--------------------- .nv.info                  --------------------------
	.section	.nv.info,"",@"SHT_CUDA_INFO"
	.align	4


	//----- nvinfo : EIATTR_REGCOUNT
	.align		4
        /*0000*/ 	.byte	0x04, 0x2f
        /*0002*/ 	.short	(.L_1 - .L_0)
	.align		4
.L_0:
        /*0004*/ 	.word	index@(triton_poi_fused_div_32)
        /*0008*/ 	.word	0x0000000e


	//----- nvinfo : EIATTR_MIN_STACK_SIZE
	.align		4
.L_1:
        /*000c*/ 	.byte	0x04, 0x12
        /*000e*/ 	.short	(.L_3 - .L_2)
	.align		4
.L_2:
        /*0010*/ 	.word	index@(triton_poi_fused_div_32)
        /*0014*/ 	.word	0x00000000


	//----- nvinfo : EIATTR_FRAME_SIZE
	.align		4
.L_3:
        /*0018*/ 	.byte	0x04, 0x11
        /*001a*/ 	.short	(.L_5 - .L_4)
	.align		4
.L_4:
        /*001c*/ 	.word	index@(triton_poi_fused_div_32)
        /*0020*/ 	.word	0x00000000


	//----- nvinfo : EIATTR_MIN_STACK_SIZE
	.align		4
.L_5:
        /*0024*/ 	.byte	0x04, 0x12
        /*0026*/ 	.short	(.L_7 - .L_6)
	.align		4
.L_6:
        /*0028*/ 	.word	index@(triton_poi_fused_div_32)
        /*002c*/ 	.word	0x00000000
.L_7:


//--------------------- .nv.info.triton_poi_fused_div_32 --------------------------
	.section	.nv.info.triton_poi_fused_div_32,"",@"SHT_CUDA_INFO"
	.sectionflags	@""
	.align	4


	//----- nvinfo : EIATTR_CUDA_API_VERSION
	.align		4
        /*0000*/ 	.byte	0x04, 0x37
        /*0002*/ 	.short	(.L_9 - .L_8)
.L_8:
        /*0004*/ 	.word	0x0000007c


	//----- nvinfo : EIATTR_KPARAM_INFO
	.align		4
.L_9:
        /*0008*/ 	.byte	0x04, 0x17
        /*000a*/ 	.short	(.L_11 - .L_10)
.L_10:
        /*000c*/ 	.word	0x00000000
        /*0010*/ 	.short	0x0003
        /*0012*/ 	.short	0x0018
        /*0014*/ 	.byte	0x00, 0xf0, 0x11, 0x00


	//----- nvinfo : EIATTR_KPARAM_INFO
	.align		4
.L_11:
        /*0018*/ 	.byte	0x04, 0x17
        /*001a*/ 	.short	(.L_13 - .L_12)
.L_12:
        /*001c*/ 	.word	0x00000000
        /*0020*/ 	.short	0x0002
        /*0022*/ 	.short	0x0010
        /*0024*/ 	.byte	0x00, 0xf4, 0x21, 0x00


	//----- nvinfo : EIATTR_KPARAM_INFO
	.align		4
.L_13:
        /*0028*/ 	.byte	0x04, 0x17
        /*002a*/ 	.short	(.L_15 - .L_14)
.L_14:
        /*002c*/ 	.word	0x00000000
        /*0030*/ 	.short	0x0001
        /*0032*/ 	.short	0x0008
        /*0034*/ 	.byte	0x00, 0xf4, 0x21, 0x00


	//----- nvinfo : EIATTR_KPARAM_INFO
	.align		4
.L_15:
        /*0038*/ 	.byte	0x04, 0x17
        /*003a*/ 	.short	(.L_17 - .L_16)
.L_16:
        /*003c*/ 	.word	0x00000000
        /*0040*/ 	.short	0x0000
        /*0042*/ 	.short	0x0000
        /*0044*/ 	.byte	0x00, 0xf4, 0x21, 0x00


	//----- nvinfo : EIATTR_SPARSE_MMA_MASK
	.align		4
.L_17:
        /*0048*/ 	.byte	0x03, 0x50
        /*004a*/ 	.short	0x0000


	//----- nvinfo : EIATTR_MAXREG_COUNT
	.align		4
        /*004c*/ 	.byte	0x03, 0x1b
        /*004e*/ 	.short	0x00ff


	//----- nvinfo : EIATTR_EXIT_INSTR_OFFSETS
	.align		4
        /*0050*/ 	.byte	0x04, 0x1c
        /*0052*/ 	.short	(.L_19 - .L_18)


	//   ....[0]....
.L_18:
        /*0054*/ 	.word	0x000001a0


	//----- nvinfo : EIATTR_REQNTID
	.align		4
.L_19:
        /*0058*/ 	.byte	0x04, 0x10
        /*005a*/ 	.short	(.L_21 - .L_20)
.L_20:
        /*005c*/ 	.word	0x00000100
        /*0060*/ 	.word	0x00000001
        /*0064*/ 	.word	0x00000001


	//----- nvinfo : EIATTR_CBANK_PARAM_SIZE
	.align		4
.L_21:
        /*0068*/ 	.byte	0x03, 0x19
        /*006a*/ 	.short	0x001c


	//----- nvinfo : EIATTR_PARAM_CBANK
	.align		4
        /*006c*/ 	.byte	0x04, 0x0a
        /*006e*/ 	.short	(.L_23 - .L_22)
	.align		4
.L_22:
        /*0070*/ 	.word	index@(.nv.constant0.triton_poi_fused_div_32)
        /*0074*/ 	.short	0x0210
        /*0076*/ 	.short	0x001c


	//----- nvinfo : EIATTR_SW_WAR
	.align		4
.L_23:
        /*0078*/ 	.byte	0x04, 0x36
        /*007a*/ 	.short	(.L_25 - .L_24)
.L_24:
        /*007c*/ 	.word	0x00000008
.L_25:


//--------------------- .nv.callgraph             --------------------------
	.section	.nv.callgraph,"",@"SHT_CUDA_CALLGRAPH"
	.align	4
	.sectionentsize	8
	.align		4
        /*0000*/ 	.word	0x00000000
	.align		4
        /*0004*/ 	.word	0xffffffff
	.align		4
        /*0008*/ 	.word	0x00000000
	.align		4
        /*000c*/ 	.word	0xfffffffe
	.align		4
        /*0010*/ 	.word	0x00000000
	.align		4
        /*0014*/ 	.word	0xfffffffd
	.align		4
        /*0018*/ 	.word	0x00000000
	.align		4
        /*001c*/ 	.word	0xfffffffc


//--------------------- .text.triton_poi_fused_div_32 --------------------------
	.section	.text.triton_poi_fused_div_32,"ax",@progbits
	.align	128
        .global         triton_poi_fused_div_32
        .type           triton_poi_fused_div_32,@function
        .size           triton_poi_fused_div_32,(.L_x_1 - triton_poi_fused_div_32)
        .other          triton_poi_fused_div_32,@"STO_CUDA_ENTRY STV_DEFAULT"
triton_poi_fused_div_32:
.text.triton_poi_fused_div_32:
[----:B------:R-:W-:Y:S08]  /*0000*/  LDC R1, c[0x0][0x28] ;  /* 0x00000a00ff017b82 */ /* 0x000ff00000000800 */
[----:B------:R-:W1:Y:S01]  /*0010*/  LDC.64 R4, c[0x0][0x218] ;  /* 0x00008600ff047b82 */ /* 0x000e620000000a00 */
[----:B------:R-:W2:Y:S01]  /*0020*/  S2R R0, SR_TID.X ;  /* 0x0000000000007919 */ /* 0x000ea20000002100 */
[----:B------:R-:W-:Y:S01]  /*0030*/  ULDC.64 UR4, c[0x0][0x208] ;  /* 0x0000820000047ab9 */ /* 0x000fe20000000a00 */
[----:B------:R-:W3:Y:S05]  /*0040*/  S2R R9, SR_CTAID.X ;  /* 0x0000000000097919 */ /* 0x000eea0000002500 */
[----:B------:R-:W4:Y:S08]  /*0050*/  LDC.64 R2, c[0x0][0x210] ;  /* 0x00008400ff027b82 */ /* 0x000f300000000a00 */
[----:B------:R-:W5:Y:S01]  /*0060*/  LDC.64 R6, c[0x0][0x220] ;  /* 0x00008800ff067b82 */ /* 0x000f620000000a00 */
[----:B-1----:R-:W5:Y:S01]  /*0070*/  LDG.E R8, desc[UR4][R4.64] ;  /* 0x0000000404087981 */ /* 0x002f62000c1e1900 */
[----:B--2---:R-:W-:-:S04]  /*0080*/  SHF.L.U32 R0, R0, 0x1, RZ ;  /* 0x0000000100007819 */ /* 0x004fc800000006ff */
[----:B------:R-:W-:-:S04]  /*0090*/  LOP3.LUT R0, R0, 0x1fe, RZ, 0xc0, !PT ;  /* 0x000001fe00007812 */ /* 0x000fc800078ec0ff */
[----:B---3--:R-:W-:-:S05]  /*00a0*/  LEA R9, R9, R0, 0x9 ;  /* 0x0000000009097211 */ /* 0x008fca00078e48ff */
[----:B----4-:R-:W-:-:S05]  /*00b0*/  IMAD.WIDE R2, R9, 0x4, R2 ;  /* 0x0000000409027825 */ /* 0x010fca00078e0202 */
[----:B------:R5:W2:Y:S02]  /*00c0*/  LDG.E.64 R10, desc[UR4][R2.64] ;  /* 0x00000004020a7981 */ /* 0x000aa4000c1e1b00 */
[----:B-----5:R-:W-:Y:S01]  /*00d0*/  IMAD.WIDE R2, R9, 0x4, R6 ;  /* 0x0000000409027825 */ /* 0x020fe200078e0206 */
[C---:B------:R-:W-:Y:S02]  /*00e0*/  FSETP.GT.AND P0, PT, |R8|.reuse, 8.50705917302346158658e+37, PT ;  /* 0x7e8000000800780b */ /* 0x040fe40003f04200 */
[----:B------:R-:W-:-:S11]  /*00f0*/  FSETP.GEU.AND P1, PT, |R8|, 1.175494350822287508e-38, PT ;  /* 0x008000000800780b */ /* 0x000fd60003f2e200 */
[----:B------:R-:W-:-:S04]  /*0100*/  @P0 FMUL R8, R8, 0.25 ;  /* 0x3e80000008080820 */ /* 0x000fc80000400000 */
[----:B------:R-:W-:-:S06]  /*0110*/  @!P1 FMUL R8, R8, 16777216 ;  /* 0x4b80000008089820 */ /* 0x000fcc0000400000 */
[----:B------:R-:W1:Y:S01]  /*0120*/  MUFU.RCP R8, R8 ;  /* 0x0000000800087308 */ /* 0x000e620000001000 */
[----:B--2---:R-:W-:Y:S01]  /*0130*/  @P0 FMUL R10, R10, 0.25 ;  /* 0x3e8000000a0a0820 */ /* 0x004fe20000400000 */
[----:B------:R-:W-:-:S03]  /*0140*/  @P0 FMUL R11, R11, 0.25 ;  /* 0x3e8000000b0b0820 */ /* 0x000fc60000400000 */
[----:B------:R-:W-:Y:S01]  /*0150*/  @!P1 FMUL R10, R10, 16777216 ;  /* 0x4b8000000a0a9820 */ /* 0x000fe20000400000 */
[----:B------:R-:W-:-:S03]  /*0160*/  @!P1 FMUL R11, R11, 16777216 ;  /* 0x4b8000000b0b9820 */ /* 0x000fc60000400000 */
[C---:B-1----:R-:W-:Y:S01]  /*0170*/  FMUL R10, R8.reuse, R10 ;  /* 0x0000000a080a7220 */ /* 0x042fe20000400000 */
[----:B------:R-:W-:-:S05]  /*0180*/  FMUL R11, R8, R11 ;  /* 0x0000000b080b7220 */ /* 0x000fca0000400000 */
[----:B------:R-:W-:Y:S01]  /*0190*/  STG.E.64 desc[UR4][R2.64], R10 ;  /* 0x0000000a02007986 */ /* 0x000fe2000c101b04 */
[----:B------:R-:W-:Y:S05]  /*01a0*/  EXIT ;  /* 0x000000000000794d */ /* 0x000fea0003800000 */
.L_x_0:
[----:B------:R-:W-:-:S00]  /*01b0*/  BRA `(.L_x_0) ;  /* 0xfffffffc00fc7947 */ /* 0x000fc0000383ffff */
[----:B------:R-:W-:-:S00]  /*01c0*/  NOP ;  /* 0x0000000000007918 */ /* 0x000fc00000000000 */
        /* <DEDUP_REMOVED lines=11> */
.L_x_1:


//--------------------- .nv.constant0.triton_poi_fused_div_32 --------------------------
	.section	.nv.constant0.triton_poi_fused_div_32,"a",@progbits
	.sectionflags	@""
	.align	4
.nv.constant0.triton_poi_fused_div_32:
	.zero		556
